//
// Generated by NVIDIA NVVM Compiler
//
// Compiler Build ID: CL-36424714
// Cuda compilation tools, release 13.0, V13.0.88
// Based on NVVM 20.0.0
//

.version 9.0
.target sm_100
.address_size 64

	// .globl	_Z12naive_kernelPKdPd
// _ZZ12shmem_kernelPKdPdE4tile has been demoted
// _ZZ10opt_kernelPKdPdE4tile has been demoted

.visible .entry _Z12naive_kernelPKdPd(
	.param .u64 .ptr .align 1 _Z12naive_kernelPKdPd_param_0,
	.param .u64 .ptr .align 1 _Z12naive_kernelPKdPd_param_1
)
{
	.reg .pred 	%p<6>;
	.reg .b32 	%r<22>;
	.reg .b64 	%rd<22>;
	.reg .b64 	%fd<13>;

	ld.param.u64 	%rd1, [_Z12naive_kernelPKdPd_param_0];
	ld.param.u64 	%rd2, [_Z12naive_kernelPKdPd_param_1];
	mov.u32 	%r4, %ctaid.x;
	mov.u32 	%r5, %ntid.x;
	mov.u32 	%r6, %tid.x;
	mad.lo.s32 	%r7, %r4, %r5, %r6;
	add.s32 	%r1, %r7, 1;
	mov.u32 	%r8, %ctaid.y;
	mov.u32 	%r9, %ntid.y;
	mov.u32 	%r10, %tid.y;
	mad.lo.s32 	%r11, %r8, %r9, %r10;
	mov.u32 	%r12, %ctaid.z;
	mov.u32 	%r13, %ntid.z;
	mov.u32 	%r14, %tid.z;
	mad.lo.s32 	%r3, %r12, %r13, %r14;
	setp.gt.u32 	%p1, %r1, 62;
	setp.gt.u32 	%p2, %r11, 61;
	or.pred  	%p3, %p1, %p2;
	setp.gt.u32 	%p4, %r3, 61;
	or.pred  	%p5, %p4, %p3;
	@%p5 bra 	$L__BB0_2;
	cvta.to.global.u64 	%rd3, %rd1;
	cvta.to.global.u64 	%rd4, %rd2;
	add.s32 	%r15, %r11, 1;
	shl.b32 	%r16, %r1, 12;
	cvt.u64.u32 	%rd5, %r16;
	mul.wide.u32 	%rd6, %r15, 64;
	add.s32 	%r17, %r3, %r16;
	add.s32 	%r18, %r17, 1;
	cvt.u64.u32 	%rd7, %r18;
	add.s64 	%rd8, %rd6, %rd7;
	shl.b64 	%rd9, %rd8, 3;
	add.s64 	%rd10, %rd3, %rd9;
	ld.global.f64 	%fd1, [%rd10+-32768];
	ld.global.f64 	%fd2, [%rd10+32768];
	add.f64 	%fd3, %fd1, %fd2;
	shl.b32 	%r19, %r11, 6;
	add.s32 	%r20, %r16, %r19;
	add.s32 	%r21, %r20, %r3;
	mul.wide.u32 	%rd11, %r21, 8;
	add.s64 	%rd12, %rd3, %rd11;
	ld.global.f64 	%fd4, [%rd12+8];
	add.f64 	%fd5, %fd3, %fd4;
	cvt.u64.u32 	%rd13, %r17;
	add.s64 	%rd14, %rd6, %rd13;
	shl.b64 	%rd15, %rd14, 3;
	add.s64 	%rd16, %rd15, %rd3;
	ld.global.f64 	%fd6, [%rd16+520];
	add.f64 	%fd7, %fd5, %fd6;
	add.s64 	%rd17, %rd6, %rd5;
	cvt.u64.u32 	%rd18, %r3;
	add.s64 	%rd19, %rd17, %rd18;
	ld.global.f64 	%fd8, [%rd16];
	add.f64 	%fd9, %fd7, %fd8;
	ld.global.f64 	%fd10, [%rd16+16];
	add.f64 	%fd11, %fd9, %fd10;
	mul.f64 	%fd12, %fd11, 0d3FE999999999999A;
	shl.b64 	%rd20, %rd19, 3;
	add.s64 	%rd21, %rd4, %rd20;
	st.global.f64 	[%rd21+8], %fd12;
$L__BB0_2:
	ret;

}
	// .globl	_Z12shmem_kernelPKdPd
.visible .entry _Z12shmem_kernelPKdPd(
	.param .u64 .ptr .align 1 _Z12shmem_kernelPKdPd_param_0,
	.param .u64 .ptr .align 1 _Z12shmem_kernelPKdPd_param_1
)
{
	.reg .pred 	%p<12>;
	.reg .b32 	%r<34>;
	.reg .b64 	%rd<24>;
	.reg .b64 	%fd<20>;
	// demoted variable
	.shared .align 8 .b8 _ZZ12shmem_kernelPKdPdE4tile[1728];
	ld.param.u64 	%rd8, [_Z12shmem_kernelPKdPd_param_0];
	cvta.to.global.u64 	%rd1, %rd8;
	mov.u32 	%r16, %ctaid.x;
	mov.u32 	%r1, %ntid.x;
	mov.u32 	%r2, %tid.x;
	mad.lo.s32 	%r17, %r16, %r1, %r2;
	add.s32 	%r3, %r17, 1;
	mov.u32 	%r18, %ctaid.y;
	mov.u32 	%r4, %ntid.y;
	mul.lo.s32 	%r5, %r18, %r4;
	mov.u32 	%r6, %tid.y;
	add.s32 	%r7, %r5, %r6;
	add.s32 	%r19, %r7, 1;
	mov.u32 	%r20, %ctaid.z;
	mov.u32 	%r8, %ntid.z;
	mov.u32 	%r9, %tid.z;
	mad.lo.s32 	%r21, %r20, %r8, %r9;
	add.s32 	%r22, %r21, 1;
	cvt.u64.u32 	%rd9, %r22;
	mul.wide.u32 	%rd2, %r3, 4096;
	mul.wide.u32 	%rd10, %r19, 64;
	add.s64 	%rd11, %rd10, %rd2;
	cvt.u64.u32 	%rd3, %r21;
	add.s64 	%rd4, %rd11, %rd3;
	shl.b64 	%rd12, %rd4, 3;
	add.s64 	%rd5, %rd1, %rd12;
	ld.global.f64 	%fd1, [%rd5+8];
	mov.u32 	%r23, _ZZ12shmem_kernelPKdPdE4tile;
	mad.lo.s32 	%r24, %r2, 288, %r23;
	add.s32 	%r10, %r24, 288;
	mul.lo.s32 	%r25, %r6, 48;
	add.s32 	%r11, %r10, %r25;
	add.s32 	%r12, %r11, 48;
	shl.b32 	%r26, %r9, 3;
	add.s32 	%r13, %r12, %r26;
	st.shared.f64 	[%r13+8], %fd1;
	setp.ne.s32 	%p1, %r2, 0;
	add.s32 	%r27, %r23, %r25;
	add.s32 	%r28, %r27, %r26;
	add.s32 	%r14, %r28, 48;
	add.s64 	%rd13, %rd11, %rd9;
	shl.b64 	%rd14, %rd13, 3;
	add.s64 	%rd6, %rd1, %rd14;
	@%p1 bra 	$L__BB1_2;
	ld.global.f64 	%fd2, [%rd6+-32768];
	st.shared.f64 	[%r14+8], %fd2;
$L__BB1_2:
	add.s32 	%r29, %r1, -1;
	setp.ne.s32 	%p2, %r2, %r29;
	@%p2 bra 	$L__BB1_4;
	ld.global.f64 	%fd3, [%rd6+32768];
	st.shared.f64 	[%r14+1448], %fd3;
$L__BB1_4:
	setp.ne.s32 	%p3, %r6, 0;
	add.s32 	%r15, %r10, %r26;
	@%p3 bra 	$L__BB1_6;
	mul.wide.u32 	%rd15, %r5, 64;
	add.s64 	%rd16, %rd2, %rd15;
	add.s64 	%rd17, %rd16, %rd3;
	shl.b64 	%rd18, %rd17, 3;
	add.s64 	%rd19, %rd1, %rd18;
	ld.global.f64 	%fd4, [%rd19+8];
	st.shared.f64 	[%r15+8], %fd4;
$L__BB1_6:
	add.s32 	%r31, %r4, -1;
	setp.ne.s32 	%p4, %r6, %r31;
	@%p4 bra 	$L__BB1_8;
	ld.global.f64 	%fd5, [%rd5+520];
	st.shared.f64 	[%r15+248], %fd5;
$L__BB1_8:
	setp.ne.s32 	%p5, %r9, 0;
	@%p5 bra 	$L__BB1_10;
	ld.global.f64 	%fd6, [%rd5];
	st.shared.f64 	[%r12], %fd6;
$L__BB1_10:
	add.s32 	%r32, %r8, -1;
	setp.ne.s32 	%p6, %r9, %r32;
	@%p6 bra 	$L__BB1_12;
	ld.global.f64 	%fd7, [%rd5+16];
	st.shared.f64 	[%r11+88], %fd7;
$L__BB1_12:
	cvt.u32.u64 	%r33, %rd3;
	bar.sync 	0;
	setp.gt.u32 	%p7, %r3, 62;
	setp.gt.u32 	%p8, %r7, 61;
	or.pred  	%p9, %p7, %p8;
	setp.gt.u32 	%p10, %r33, 61;
	or.pred  	%p11, %p10, %p9;
	@%p11 bra 	$L__BB1_14;
	ld.param.u64 	%rd23, [_Z12shmem_kernelPKdPd_param_1];
	ld.shared.f64 	%fd8, [%r13+-280];
	ld.shared.f64 	%fd9, [%r13+296];
	add.f64 	%fd10, %fd8, %fd9;
	ld.shared.f64 	%fd11, [%r13+-40];
	add.f64 	%fd12, %fd10, %fd11;
	ld.shared.f64 	%fd13, [%r13+56];
	add.f64 	%fd14, %fd12, %fd13;
	ld.shared.f64 	%fd15, [%r13];
	add.f64 	%fd16, %fd14, %fd15;
	ld.shared.f64 	%fd17, [%r13+16];
	add.f64 	%fd18, %fd16, %fd17;
	mul.f64 	%fd19, %fd18, 0d3FE999999999999A;
	cvta.to.global.u64 	%rd20, %rd23;
	add.s64 	%rd22, %rd20, %rd12;
	st.global.f64 	[%rd22+8], %fd19;
$L__BB1_14:
	ret;

}
	// .globl	_Z10opt_kernelPKdPd
.visible .entry _Z10opt_kernelPKdPd(
	.param .u64 .ptr .align 1 _Z10opt_kernelPKdPd_param_0,
	.param .u64 .ptr .align 1 _Z10opt_kernelPKdPd_param_1
)
{
	.reg .pred 	%p<10>;
	.reg .b32 	%r<33>;
	.reg .b64 	%rd<14>;
	.reg .b64 	%fd<20>;
	// demoted variable
	.shared .align 8 .b8 _ZZ10opt_kernelPKdPdE4tile[1728];
	ld.param.u64 	%rd4, [_Z10opt_kernelPKdPd_param_0];
	ld.param.u64 	%rd3, [_Z10opt_kernelPKdPd_param_1];
	cvta.to.global.u64 	%rd5, %rd4;
	mov.u32 	%r16, %ctaid.x;
	mov.u32 	%r1, %ntid.x;
	mov.u32 	%r2, %tid.x;
	mad.lo.s32 	%r17, %r16, %r1, %r2;
	add.s32 	%r3, %r17, 1;
	cvt.u64.u32 	%rd6, %r3;
	mov.u32 	%r18, %ctaid.y;
	mov.u32 	%r4, %ntid.y;
	mov.u32 	%r5, %tid.y;
	mad.lo.s32 	%r6, %r18, %r4, %r5;
	add.s32 	%r19, %r6, 1;
	mov.u32 	%r20, %ctaid.z;
	mov.u32 	%r7, %ntid.z;
	mov.u32 	%r8, %tid.z;
	mad.lo.s32 	%r9, %r20, %r7, %r8;
	add.s32 	%r21, %r9, 1;
	mul.wide.u32 	%rd7, %r21, 4096;
	mul.wide.u32 	%rd8, %r19, 64;
	add.s64 	%rd9, %rd8, %rd6;
	add.s64 	%rd1, %rd9, %rd7;
	shl.b64 	%rd10, %rd1, 3;
	add.s64 	%rd2, %rd5, %rd10;
	ld.global.f64 	%fd1, [%rd2];
	mov.u32 	%r22, _ZZ10opt_kernelPKdPdE4tile;
	mad.lo.s32 	%r23, %r8, 288, %r22;
	add.s32 	%r10, %r23, 288;
	mul.lo.s32 	%r24, %r5, 48;
	add.s32 	%r11, %r10, %r24;
	add.s32 	%r12, %r11, 48;
	shl.b32 	%r25, %r2, 3;
	add.s32 	%r13, %r12, %r25;
	st.shared.f64 	[%r13+8], %fd1;
	setp.ne.s32 	%p1, %r8, 0;
	add.s32 	%r26, %r22, %r24;
	add.s32 	%r27, %r26, %r25;
	add.s32 	%r14, %r27, 48;
	@%p1 bra 	$L__BB2_2;
	ld.global.f64 	%fd2, [%rd2+-32768];
	st.shared.f64 	[%r14+8], %fd2;
$L__BB2_2:
	add.s32 	%r28, %r7, -1;
	setp.ne.s32 	%p2, %r8, %r28;
	@%p2 bra 	$L__BB2_4;
	ld.global.f64 	%fd3, [%rd2+32768];
	st.shared.f64 	[%r14+1448], %fd3;
$L__BB2_4:
	setp.ne.s32 	%p3, %r5, 0;
	add.s32 	%r15, %r10, %r25;
	@%p3 bra 	$L__BB2_6;
	ld.global.f64 	%fd4, [%rd2+-512];
	st.shared.f64 	[%r15+8], %fd4;
$L__BB2_6:
	add.s32 	%r30, %r4, -1;
	setp.ne.s32 	%p4, %r5, %r30;
	@%p4 bra 	$L__BB2_8;
	ld.global.f64 	%fd5, [%rd2+512];
	st.shared.f64 	[%r15+248], %fd5;
$L__BB2_8:
	setp.ne.s32 	%p5, %r2, 0;
	@%p5 bra 	$L__BB2_10;
	ld.global.f64 	%fd6, [%rd2+-8];
	st.shared.f64 	[%r12], %fd6;
$L__BB2_10:
	add.s32 	%r31, %r1, -1;
	setp.ne.s32 	%p6, %r2, %r31;
	@%p6 bra 	$L__BB2_12;
	ld.global.f64 	%fd7, [%rd2+8];
	st.shared.f64 	[%r11+88], %fd7;
$L__BB2_12:
	bar.sync 	0;
	max.u32 	%r32, %r9, %r6;
	setp.gt.u32 	%p7, %r32, 61;
	setp.gt.u32 	%p8, %r3, 62;
	or.pred  	%p9, %p8, %p7;
	@%p9 bra 	$L__BB2_14;
	ld.shared.f64 	%fd8, [%r13+-280];
	ld.shared.f64 	%fd9, [%r13+296];
	add.f64 	%fd10, %fd8, %fd9;
	ld.shared.f64 	%fd11, [%r13+-40];
	add.f64 	%fd12, %fd10, %fd11;
	ld.shared.f64 	%fd13, [%r13+56];
	add.f64 	%fd14, %fd12, %fd13;
	ld.shared.f64 	%fd15, [%r13];
	add.f64 	%fd16, %fd14, %fd15;
	ld.shared.f64 	%fd17, [%r13+16];
	add.f64 	%fd18, %fd16, %fd17;
	mul.f64 	%fd19, %fd18, 0d3FE999999999999A;
	cvta.to.global.u64 	%rd11, %rd3;
	add.s64 	%rd13, %rd11, %rd10;
	st.global.f64 	[%rd13], %fd19;
$L__BB2_14:
	ret;

}
	// .globl	_Z13pinned_kernelv
.visible .entry _Z13pinned_kernelv()
{


	ret;

}


// ===== COMPILED SASS (sm_100) =====

	.target	sm_100

	.elftype	@"ET_EXEC"


//--------------------- .note.nv.tkinfo           --------------------------
	.section	.note.nv.tkinfo,"",@"SHT_NOTE"
	.sectionflags	@"SHF_NOTE_NV_TKINFO"
	.tkinfo
        /*0018*/ 	.word	0x00000002
        /*0030*/ 	.string	""
        /*0030*/ 	.string	"ptxas"
        /*0030*/ 	.string	"Cuda compilation tools, release 13.0, V13.0.88"
        /*0030*/ 	.string	"Build cuda_13.0.r13.0/compiler.36424714_0"
        /*0030*/ 	.string	"-arch sm_100 -m 64 "



//--------------------- .note.nv.cuinfo           --------------------------
	.section	.note.nv.cuinfo,"",@"SHT_NOTE"
	.sectionflags	@"SHF_NOTE_NV_CUINFO"
        /*0018*/ 	.short	0x0002
        /*001a*/ 	.short	0x0064
        /*001c*/ 	.short	0x0082
	.zero		2


//--------------------- .nv.info                  --------------------------
	.section	.nv.info,"",@"SHT_CUDA_INFO"
	.align	4


	//----- nvinfo : EIATTR_REGCOUNT
	.align		4
        /*0000*/ 	.byte	0x04, 0x2f
        /*0002*/ 	.short	(.L_1 - .L_0)
	.align		4
.L_0:
        /*0004*/ 	.word	index@(_Z12naive_kernelPKdPd)
        /*0008*/ 	.word	0x0000001a


	//----- nvinfo : EIATTR_FRAME_SIZE
	.align		4
.L_1:
        /*000c*/ 	.byte	0x04, 0x11
        /*000e*/ 	.short	(.L_3 - .L_2)
	.align		4
.L_2:
        /*0010*/ 	.word	index@(_Z12naive_kernelPKdPd)
        /*0014*/ 	.word	0x00000000


	//----- nvinfo : EIATTR_REGCOUNT
	.align		4
.L_3:
        /*0018*/ 	.byte	0x04, 0x2f
        /*001a*/ 	.short	(.L_5 - .L_4)
	.align		4
.L_4:
        /*001c*/ 	.word	index@(_Z12shmem_kernelPKdPd)
        /*0020*/ 	.word	0x00000020


	//----- nvinfo : EIATTR_FRAME_SIZE
	.align		4
.L_5:
        /*0024*/ 	.byte	0x04, 0x11
        /*0026*/ 	.short	(.L_7 - .L_6)
	.align		4
.L_6:
        /*0028*/ 	.word	index@(_Z12shmem_kernelPKdPd)
        /*002c*/ 	.word	0x00000000


	//----- nvinfo : EIATTR_REGCOUNT
	.align		4
.L_7:
        /*0030*/ 	.byte	0x04, 0x2f
        /*0032*/ 	.short	(.L_9 - .L_8)
	.align		4
.L_8:
        /*0034*/ 	.word	index@(_Z10opt_kernelPKdPd)
        /*0038*/ 	.word	0x0000001e


	//----- nvinfo : EIATTR_FRAME_SIZE
	.align		4
.L_9:
        /*003c*/ 	.byte	0x04, 0x11
        /*003e*/ 	.short	(.L_11 - .L_10)
	.align		4
.L_10:
        /*0040*/ 	.word	index@(_Z10opt_kernelPKdPd)
        /*0044*/ 	.word	0x00000000


	//----- nvinfo : EIATTR_REGCOUNT
	.align		4
.L_11:
        /*0048*/ 	.byte	0x04, 0x2f
        /*004a*/ 	.short	(.L_13 - .L_12)
	.align		4
.L_12:
        /*004c*/ 	.word	index@(_Z13pinned_kernelv)
        /*0050*/ 	.word	0x00000004


	//----- nvinfo : EIATTR_FRAME_SIZE
	.align		4
.L_13:
        /*0054*/ 	.byte	0x04, 0x11
        /*0056*/ 	.short	(.L_15 - .L_14)
	.align		4
.L_14:
        /*0058*/ 	.word	index@(_Z13pinned_kernelv)
        /*005c*/ 	.word	0x00000000


	//----- nvinfo : EIATTR_MIN_STACK_SIZE
	.align		4
.L_15:
        /*0060*/ 	.byte	0x04, 0x12
        /*0062*/ 	.short	(.L_17 - .L_16)
	.align		4
.L_16:
        /*0064*/ 	.word	index@(_Z13pinned_kernelv)
        /*0068*/ 	.word	0x00000000


	//----- nvinfo : EIATTR_MIN_STACK_SIZE
	.align		4
.L_17:
        /*006c*/ 	.byte	0x04, 0x12
        /*006e*/ 	.short	(.L_19 - .L_18)
	.align		4
.L_18:
        /*0070*/ 	.word	index@(_Z10opt_kernelPKdPd)
        /*0074*/ 	.word	0x00000000


	//----- nvinfo : EIATTR_MIN_STACK_SIZE
	.align		4
.L_19:
        /*0078*/ 	.byte	0x04, 0x12
        /*007a*/ 	.short	(.L_21 - .L_20)
	.align		4
.L_20:
        /*007c*/ 	.word	index@(_Z12shmem_kernelPKdPd)
        /*0080*/ 	.word	0x00000000


	//----- nvinfo : EIATTR_MIN_STACK_SIZE
	.align		4
.L_21:
        /*0084*/ 	.byte	0x04, 0x12
        /*0086*/ 	.short	(.L_23 - .L_22)
	.align		4
.L_22:
        /*0088*/ 	.word	index@(_Z12naive_kernelPKdPd)
        /*008c*/ 	.word	0x00000000
.L_23:


//--------------------- .nv.compat                --------------------------
	.section	.nv.compat,"",@"SHT_CUDA_COMPAT_INFO"
	.align	4
        /*0000*/ 	.byte	0x02, 0x09, 0x00, 0x00, 0x02, 0x02, 0x01, 0x00, 0x02, 0x05, 0x05, 0x00, 0x03, 0x07, 0x01, 0x01
        /*0010*/ 	.byte	0x02, 0x03, 0x00, 0x00, 0x02, 0x06, 0x01, 0x00, 0x04, 0x0b, 0x08, 0x00, 0x01, 0x00, 0x00, 0x00
        /*0020*/ 	.byte	0x00, 0x00, 0x00, 0x00


//--------------------- .nv.info._Z13pinned_kernelv --------------------------
	.section	.nv.info._Z13pinned_kernelv,"",@"SHT_CUDA_INFO"
	.sectionflags	@""
	.align	4


	//----- nvinfo : EIATTR_CUDA_API_VERSION
	.align		4
        /*0000*/ 	.byte	0x04, 0x37
        /*0002*/ 	.short	(.L_25 - .L_24)
.L_24:
        /*0004*/ 	.word	0x00000082


	//----- nvinfo : EIATTR_SPARSE_MMA_MASK
	.align		4
.L_25:
        /*0008*/ 	.byte	0x03, 0x50
        /*000a*/ 	.short	0x0000


	//----- nvinfo : EIATTR_MAXREG_COUNT
	.align		4
        /*000c*/ 	.byte	0x03, 0x1b
        /*000e*/ 	.short	0x00ff


	//----- nvinfo : EIATTR_MERCURY_ISA_VERSION
	.align		4
        /*0010*/ 	.byte	0x03, 0x5f
        /*0012*/ 	.short	0x0101


	//----- nvinfo : EIATTR_VRC_CTA_INIT_COUNT
	.align		4
        /*0014*/ 	.byte	0x02, 0x4a
	.zero		1
	.zero		1


	//----- nvinfo : EIATTR_EXIT_INSTR_OFFSETS
	.align		4
        /*0018*/ 	.byte	0x04, 0x1c
        /*001a*/ 	.short	(.L_27 - .L_26)


	//   ....[0]....
.L_26:
        /*001c*/ 	.word	0x00000010


	//----- nvinfo : EIATTR_SW_WAR
	.align		4
.L_27:
        /*0020*/ 	.byte	0x04, 0x36
        /*0022*/ 	.short	(.L_29 - .L_28)
.L_28:
        /*0024*/ 	.word	0x00000008
.L_29:


//--------------------- .nv.info._Z10opt_kernelPKdPd --------------------------
	.section	.nv.info._Z10opt_kernelPKdPd,"",@"SHT_CUDA_INFO"
	.sectionflags	@""
	.align	4


	//----- nvinfo : EIATTR_CUDA_API_VERSION
	.align		4
        /*0000*/ 	.byte	0x04, 0x37
        /*0002*/ 	.short	(.L_31 - .L_30)
.L_30:
        /*0004*/ 	.word	0x00000082


	//----- nvinfo : EIATTR_KPARAM_INFO
	.align		4
.L_31:
        /*0008*/ 	.byte	0x04, 0x17
        /*000a*/ 	.short	(.L_33 - .L_32)
.L_32:
        /*000c*/ 	.word	0x00000000
        /*0010*/ 	.short	0x0001
        /*0012*/ 	.short	0x0008
        /*0014*/ 	.byte	0x00, 0xf5, 0x21, 0x00


	//----- nvinfo : EIATTR_KPARAM_INFO
	.align		4
.L_33:
        /*0018*/ 	.byte	0x04, 0x17
        /*001a*/ 	.short	(.L_35 - .L_34)
.L_34:
        /*001c*/ 	.word	0x00000000
        /*0020*/ 	.short	0x0000
        /*0022*/ 	.short	0x0000
        /*0024*/ 	.byte	0x00, 0xf5, 0x21, 0x00


	//----- nvinfo : EIATTR_SPARSE_MMA_MASK
	.align		4
.L_35:
        /*0028*/ 	.byte	0x03, 0x50
        /*002a*/ 	.short	0x0000


	//----- nvinfo : EIATTR_MAXREG_COUNT
	.align		4
        /*002c*/ 	.byte	0x03, 0x1b
        /*002e*/ 	.short	0x00ff


	//----- nvinfo : EIATTR_NUM_BARRIERS
	.align		4
        /*0030*/ 	.byte	0x02, 0x4c
        /*0032*/ 	.byte	0x01
	.zero		1


	//----- nvinfo : EIATTR_MERCURY_ISA_VERSION
	.align		4
        /*0034*/ 	.byte	0x03, 0x5f
        /*0036*/ 	.short	0x0101


	//----- nvinfo : EIATTR_VRC_CTA_INIT_COUNT
	.align		4
        /*0038*/ 	.byte	0x02, 0x4a
	.zero		1
	.zero		1


	//----- nvinfo : EIATTR_EXIT_INSTR_OFFSETS
	.align		4
        /*003c*/ 	.byte	0x04, 0x1c
        /*003e*/ 	.short	(.L_37 - .L_36)


	//   ....[0]....
.L_36:
        /*0040*/ 	.word	0x000003f0


	//   ....[1]....
        /*0044*/ 	.word	0x00000520


	//----- nvinfo : EIATTR_CBANK_PARAM_SIZE
	.align		4
.L_37:
        /*0048*/ 	.byte	0x03, 0x19
        /*004a*/ 	.short	0x0010


	//----- nvinfo : EIATTR_PARAM_CBANK
	.align		4
        /*004c*/ 	.byte	0x04, 0x0a
        /*004e*/ 	.short	(.L_39 - .L_38)
	.align		4
.L_38:
        /*0050*/ 	.word	index@(.nv.constant0._Z10opt_kernelPKdPd)
        /*0054*/ 	.short	0x0380
        /*0056*/ 	.short	0x0010


	//----- nvinfo : EIATTR_SW_WAR
	.align		4
.L_39:
        /*0058*/ 	.byte	0x04, 0x36
        /*005a*/ 	.short	(.L_41 - .L_40)
.L_40:
        /*005c*/ 	.word	0x00000008
.L_41:


//--------------------- .nv.info._Z12shmem_kernelPKdPd --------------------------
	.section	.nv.info._Z12shmem_kernelPKdPd,"",@"SHT_CUDA_INFO"
	.sectionflags	@""
	.align	4


	//----- nvinfo : EIATTR_CUDA_API_VERSION
	.align		4
        /*0000*/ 	.byte	0x04, 0x37
        /*0002*/ 	.short	(.L_43 - .L_42)
.L_42:
        /*0004*/ 	.word	0x00000082


	//----- nvinfo : EIATTR_KPARAM_INFO
	.align		4
.L_43:
        /*0008*/ 	.byte	0x04, 0x17
        /*000a*/ 	.short	(.L_45 - .L_44)
.L_44:
        /*000c*/ 	.word	0x00000000
        /*0010*/ 	.short	0x0001
        /*0012*/ 	.short	0x0008
        /*0014*/ 	.byte	0x00, 0xf5, 0x21, 0x00


	//----- nvinfo : EIATTR_KPARAM_INFO
	.align		4
.L_45:
        /*0018*/ 	.byte	0x04, 0x17
        /*001a*/ 	.short	(.L_47 - .L_46)
.L_46:
        /*001c*/ 	.word	0x00000000
        /*0020*/ 	.short	0x0000
        /*0022*/ 	.short	0x0000
        /*0024*/ 	.byte	0x00, 0xf5, 0x21, 0x00


	//----- nvinfo : EIATTR_SPARSE_MMA_MASK
	.align		4
.L_47:
        /*0028*/ 	.byte	0x03, 0x50
        /*002a*/ 	.short	0x0000


	//----- nvinfo : EIATTR_MAXREG_COUNT
	.align		4
        /*002c*/ 	.byte	0x03, 0x1b
        /*002e*/ 	.short	0x00ff


	//----- nvinfo : EIATTR_NUM_BARRIERS
	.align		4
        /*0030*/ 	.byte	0x02, 0x4c
        /*0032*/ 	.byte	0x01
	.zero		1


	//----- nvinfo : EIATTR_MERCURY_ISA_VERSION
	.align		4
        /*0034*/ 	.byte	0x03, 0x5f
        /*0036*/ 	.short	0x0101


	//----- nvinfo : EIATTR_VRC_CTA_INIT_COUNT
	.align		4
        /*0038*/ 	.byte	0x02, 0x4a
	.zero		1
	.zero		1


	//----- nvinfo : EIATTR_EXIT_INSTR_OFFSETS
	.align		4
        /*003c*/ 	.byte	0x04, 0x1c
        /*003e*/ 	.short	(.L_49 - .L_48)


	//   ....[0]....
.L_48:
        /*0040*/ 	.word	0x000004a0


	//   ....[1]....
        /*0044*/ 	.word	0x000005d0


	//----- nvinfo : EIATTR_CBANK_PARAM_SIZE
	.align		4
.L_49:
        /*0048*/ 	.byte	0x03, 0x19
        /*004a*/ 	.short	0x0010


	//----- nvinfo : EIATTR_PARAM_CBANK
	.align		4
        /*004c*/ 	.byte	0x04, 0x0a
        /*004e*/ 	.short	(.L_51 - .L_50)
	.align		4
.L_50:
        /*0050*/ 	.word	index@(.nv.constant0._Z12shmem_kernelPKdPd)
        /*0054*/ 	.short	0x0380
        /*0056*/ 	.short	0x0010


	//----- nvinfo : EIATTR_SW_WAR
	.align		4
.L_51:
        /*0058*/ 	.byte	0x04, 0x36
        /*005a*/ 	.short	(.L_53 - .L_52)
.L_52:
        /*005c*/ 	.word	0x00000008
.L_53:


//--------------------- .nv.info._Z12naive_kernelPKdPd --------------------------
	.section	.nv.info._Z12naive_kernelPKdPd,"",@"SHT_CUDA_INFO"
	.sectionflags	@""
	.align	4


	//----- nvinfo : EIATTR_CUDA_API_VERSION
	.align		4
        /*0000*/ 	.byte	0x04, 0x37
        /*0002*/ 	.short	(.L_55 - .L_54)
.L_54:
        /*0004*/ 	.word	0x00000082


	//----- nvinfo : EIATTR_KPARAM_INFO
	.align		4
.L_55:
        /*0008*/ 	.byte	0x04, 0x17
        /*000a*/ 	.short	(.L_57 - .L_56)
.L_56:
        /*000c*/ 	.word	0x00000000
        /*0010*/ 	.short	0x0001
        /*0012*/ 	.short	0x0008
        /*0014*/ 	.byte	0x00, 0xf5, 0x21, 0x00


	//----- nvinfo : EIATTR_KPARAM_INFO
	.align		4
.L_57:
        /*0018*/ 	.byte	0x04, 0x17
        /*001a*/ 	.short	(.L_59 - .L_58)
.L_58:
        /*001c*/ 	.word	0x00000000
        /*0020*/ 	.short	0x0000
        /*0022*/ 	.short	0x0000
        /*0024*/ 	.byte	0x00, 0xf5, 0x21, 0x00


	//----- nvinfo : EIATTR_SPARSE_MMA_MASK
	.align		4
.L_59:
        /*0028*/ 	.byte	0x03, 0x50
        /*002a*/ 	.short	0x0000


	//----- nvinfo : EIATTR_MAXREG_COUNT
	.align		4
        /*002c*/ 	.byte	0x03, 0x1b
        /*002e*/ 	.short	0x00ff


	//----- nvinfo : EIATTR_MERCURY_ISA_VERSION
	.align		4
        /*0030*/ 	.byte	0x03, 0x5f
        /*0032*/ 	.short	0x0101


	//----- nvinfo : EIATTR_VRC_CTA_INIT_COUNT
	.align		4
        /*0034*/ 	.byte	0x02, 0x4a
	.zero		1
	.zero		1


	//----- nvinfo : EIATTR_EXIT_INSTR_OFFSETS
	.align		4
        /*0038*/ 	.byte	0x04, 0x1c
        /*003a*/ 	.short	(.L_61 - .L_60)


	//   ....[0]....
.L_60:
        /*003c*/ 	.word	0x00000110


	//   ....[1]....
        /*0040*/ 	.word	0x00000390


	//----- nvinfo : EIATTR_CBANK_PARAM_SIZE
	.align		4
.L_61:
        /*0044*/ 	.byte	0x03, 0x19
        /*0046*/ 	.short	0x0010


	//----- nvinfo : EIATTR_PARAM_CBANK
	.align		4
        /*0048*/ 	.byte	0x04, 0x0a
        /*004a*/ 	.short	(.L_63 - .L_62)
	.align		4
.L_62:
        /*004c*/ 	.word	index@(.nv.constant0._Z12naive_kernelPKdPd)
        /*0050*/ 	.short	0x0380
        /*0052*/ 	.short	0x0010


	//----- nvinfo : EIATTR_SW_WAR
	.align		4
.L_63:
        /*0054*/ 	.byte	0x04, 0x36
        /*0056*/ 	.short	(.L_65 - .L_64)
.L_64:
        /*0058*/ 	.word	0x00000008
.L_65:


//--------------------- .nv.callgraph             --------------------------
	.section	.nv.callgraph,"",@"SHT_CUDA_CALLGRAPH"
	.align	4
	.sectionentsize	8
	.align		4
        /*0000*/ 	.word	0x00000000
	.align		4
        /*0004*/ 	.word	0xffffffff
	.align		4
        /*0008*/ 	.word	0x00000000
	.align		4
        /*000c*/ 	.word	0xfffffffe
	.align		4
        /*0010*/ 	.word	0x00000000
	.align		4
        /*0014*/ 	.word	0xfffffffd
	.align		4
        /*0018*/ 	.word	0x00000000
	.align		4
        /*001c*/ 	.word	0xfffffffc


//--------------------- .text._Z13pinned_kernelv  --------------------------
	.section	.text._Z13pinned_kernelv,"ax",@progbits
	.align	128
        .global         _Z13pinned_kernelv
        .type           _Z13pinned_kernelv,@function
        .size           _Z13pinned_kernelv,(.L_x_4 - _Z13pinned_kernelv)
        .other          _Z13pinned_kernelv,@"STO_CUDA_ENTRY STV_DEFAULT"
_Z13pinned_kernelv:
.text._Z13pinned_kernelv:
[----:B------:R-:W-:Y:S01]  /*0000*/  LDC R1, c[0x0][0x37c] ;  /* 0x0000df00ff017b82 */ /* 0x000fe20000000800 */
[----:B------:R-:W-:Y:S05]  /*0010*/  EXIT ;  /* 0x000000000000794d */ /* 0x000fea0003800000 */
.L_x_0:
[----:B------:R-:W-:-:S00]  /*0020*/  BRA `(.L_x_0) ;  /* 0xfffffffc00fc7947 */ /* 0x000fc0000383ffff */
[----:B------:R-:W-:-:S00]  /*0030*/  NOP ;  /* 0x0000000000007918 */ /* 0x000fc00000000000 */
        /* <DEDUP_REMOVED lines=12> */
.L_x_4:


//--------------------- .text._Z10opt_kernelPKdPd --------------------------
	.section	.text._Z10opt_kernelPKdPd,"ax",@progbits
	.align	128
        .global         _Z10opt_kernelPKdPd
        .type           _Z10opt_kernelPKdPd,@function
        .size           _Z10opt_kernelPKdPd,(.L_x_5 - _Z10opt_kernelPKdPd)
        .other          _Z10opt_kernelPKdPd,@"STO_CUDA_ENTRY STV_DEFAULT"
_Z10opt_kernelPKdPd:
.text._Z10opt_kernelPKdPd:
[----:B------:R-:W-:Y:S01]  /*0000*/  LDC R1, c[0x0][0x37c] ;  /* 0x0000df00ff017b82 */ /* 0x000fe20000000800 */
[----:B------:R-:W0:Y:S07]  /*0010*/  S2R R21, SR_TID.X ;  /* 0x0000000000157919 */ /* 0x000e2e0000002100 */
[----:B------:R-:W1:Y:S01]  /*0020*/  LDC R6, c[0x0][0x360] ;  /* 0x0000d800ff067b82 */ /* 0x000e620000000800 */
[----:B------:R-:W-:Y:S01]  /*0030*/  IMAD.MOV.U32 R3, RZ, RZ, RZ ;  /* 0x000000ffff037224 */ /* 0x000fe200078e00ff */
[----:B------:R-:W2:Y:S01]  /*0040*/  S2R R20, SR_TID.Y ;  /* 0x0000000000147919 */ /* 0x000ea20000002200 */
[----:B------:R-:W3:Y:S05]  /*0050*/  S2R R22, SR_TID.Z ;  /* 0x0000000000167919 */ /* 0x000eea0000002300 */
[----:B------:R-:W1:Y:S08]  /*0060*/  S2UR UR4, SR_CTAID.X ;  /* 0x00000000000479c3 */ /* 0x000e700000002500 */
[----:B------:R-:W4:Y:S08]  /*0070*/  S2UR UR5, SR_CTAID.Y ;  /* 0x00000000000579c3 */ /* 0x000f300000002600 */
[----:B------:R-:W4:Y:S01]  /*0080*/  LDC R9, c[0x0][0x364] ;  /* 0x0000d900ff097b82 */ /* 0x000f220000000800 */
[----:B0-----:R-:W-:-:S07]  /*0090*/  ISETP.NE.AND P2, PT, R21, RZ, PT ;  /* 0x000000ff1500720c */ /* 0x001fce0003f45270 */
[----:B------:R-:W0:Y:S01]  /*00a0*/  S2UR UR6, SR_CTAID.Z ;  /* 0x00000000000679c3 */ /* 0x000e220000002700 */
[----:B-1----:R-:W-:Y:S01]  /*00b0*/  IMAD R2, R6, UR4, R21 ;  /* 0x0000000406027c24 */ /* 0x002fe2000f8e0215 */
[----:B--2---:R-:W-:-:S03]  /*00c0*/  ISETP.NE.AND P4, PT, R20, RZ, PT ;  /* 0x000000ff1400720c */ /* 0x004fc60003f85270 */
[----:B------:R-:W-:Y:S01]  /*00d0*/  VIADD R2, R2, 0x1 ;  /* 0x0000000102027836 */ /* 0x000fe20000000000 */
[----:B---3--:R-:W-:Y:S02]  /*00e0*/  ISETP.NE.AND P6, PT, R22, RZ, PT ;  /* 0x000000ff1600720c */ /* 0x008fe40003fc5270 */
[----:B------:R-:W0:Y:S01]  /*00f0*/  LDC R7, c[0x0][0x368] ;  /* 0x0000da00ff077b82 */ /* 0x000e220000000800 */
[----:B----4-:R-:W-:Y:S01]  /*0100*/  IMAD R0, R9, UR5, R20 ;  /* 0x0000000509007c24 */ /* 0x010fe2000f8e0214 */
[----:B------:R-:W1:Y:S03]  /*0110*/  LDCU.64 UR4, c[0x0][0x358] ;  /* 0x00006b00ff0477ac */ /* 0x000e660008000a00 */
[----:B------:R-:W-:-:S04]  /*0120*/  VIADD R5, R0, 0x1 ;  /* 0x0000000100057836 */ /* 0x000fc80000000000 */
[----:B------:R-:W-:-:S04]  /*0130*/  IMAD.WIDE.U32 R4, R5, 0x40, R2 ;  /* 0x0000004005047825 */ /* 0x000fc800078e0002 */
[C---:B0-----:R-:W-:Y:S01]  /*0140*/  IMAD R23, R7.reuse, UR6, R22 ;  /* 0x0000000607177c24 */ /* 0x041fe2000f8e0216 */
[----:B------:R-:W0:Y:S01]  /*0150*/  LDCU.64 UR6, c[0x0][0x380] ;  /* 0x00007000ff0677ac */ /* 0x000e220008000a00 */
[----:B------:R-:W-:-:S03]  /*0160*/  VIADD R7, R7, 0xffffffff ;  /* 0xffffffff07077836 */ /* 0x000fc60000000000 */
[----:B------:R-:W-:Y:S02]  /*0170*/  IADD3 R3, PT, PT, R23, 0x1, RZ ;  /* 0x0000000117037810 */ /* 0x000fe40007ffe0ff */
[----:B------:R-:W-:-:S03]  /*0180*/  ISETP.NE.AND P5, PT, R22, R7, PT ;  /* 0x000000071600720c */ /* 0x000fc60003fa5270 */
[----:B------:R-:W-:-:S04]  /*0190*/  IMAD.WIDE.U32 R4, R3, 0x1000, R4 ;  /* 0x0000100003047825 */ /* 0x000fc800078e0004 */
[C---:B------:R-:W-:Y:S01]  /*01a0*/  IMAD.SHL.U32 R3, R4.reuse, 0x8, RZ ;  /* 0x0000000804037824 */ /* 0x040fe200078e00ff */
[----:B------:R-:W-:Y:S01]  /*01b0*/  SHF.L.U64.HI R24, R4, 0x3, R5 ;  /* 0x0000000304187819 */ /* 0x000fe20000010205 */
[----:B------:R-:W-:Y:S01]  /*01c0*/  VIADD R5, R9, 0xffffffff ;  /* 0xffffffff09057836 */ /* 0x000fe20000000000 */
[----:B------:R-:W-:Y:S02]  /*01d0*/  IADD3 R4, PT, PT, R6, -0x1, RZ ;  /* 0xffffffff06047810 */ /* 0x000fe40007ffe0ff */
[----:B0-----:R-:W-:Y:S02]  /*01e0*/  IADD3 R18, P0, PT, R3, UR6, RZ ;  /* 0x0000000603127c10 */ /* 0x001fe4000ff1e0ff */
[----:B------:R-:W-:Y:S02]  /*01f0*/  ISETP.NE.AND P3, PT, R20, R5, PT ;  /* 0x000000051400720c */ /* 0x000fe40003f65270 */
[----:B------:R-:W-:Y:S02]  /*0200*/  ISETP.NE.AND P1, PT, R21, R4, PT ;  /* 0x000000041500720c */ /* 0x000fe40003f25270 */
[----:B------:R-:W-:-:S05]  /*0210*/  IADD3.X R19, PT, PT, R24, UR7, RZ, P0, !PT ;  /* 0x0000000718137c10 */ /* 0x000fca00087fe4ff */
[----:B-1----:R-:W2:Y:S04]  /*0220*/  LDG.E.64 R4, desc[UR4][R18.64] ;  /* 0x0000000412047981 */ /* 0x002ea8000c1e1b00 */
[----:B------:R-:W3:Y:S04]  /*0230*/  @!P6 LDG.E.64 R6, desc[UR4][R18.64+-0x8000] ;  /* 0xff8000041206e981 */ /* 0x000ee8000c1e1b00 */
[----:B------:R-:W4:Y:S04]  /*0240*/  @!P5 LDG.E.64 R8, desc[UR4][R18.64+0x8000] ;  /* 0x008000041208d981 */ /* 0x000f28000c1e1b00 */
[----:B------:R-:W5:Y:S04]  /*0250*/  @!P4 LDG.E.64 R10, desc[UR4][R18.64+-0x200] ;  /* 0xfffe0004120ac981 */ /* 0x000f68000c1e1b00 */
[----:B------:R-:W5:Y:S04]  /*0260*/  @!P3 LDG.E.64 R12, desc[UR4][R18.64+0x200] ;  /* 0x00020004120cb981 */ /* 0x000f68000c1e1b00 */
[----:B------:R-:W5:Y:S04]  /*0270*/  @!P2 LDG.E.64 R14, desc[UR4][R18.64+-0x8] ;  /* 0xfffff804120ea981 */ /* 0x000f68000c1e1b00 */
[----:B------:R0:W5:Y:S01]  /*0280*/  @!P1 LDG.E.64 R16, desc[UR4][R18.64+0x8] ;  /* 0x0000080412109981 */ /* 0x000162000c1e1b00 */
[----:B------:R-:W-:-:S02]  /*0290*/  MOV R25, 0x400 ;  /* 0x0000040000197802 */ /* 0x000fc40000000f00 */
[----:B------:R-:W-:Y:S01]  /*02a0*/  VIMNMX.U32 R0, PT, PT, R0, R23, !PT ;  /* 0x0000001700007248 */ /* 0x000fe20007fe0000 */
[----:B------:R-:W1:Y:S03]  /*02b0*/  S2R R26, SR_CgaCtaId ;  /* 0x00000000001a7919 */ /* 0x000e660000008800 */
[----:B------:R-:W-:-:S04]  /*02c0*/  ISETP.GT.U32.AND P0, PT, R0, 0x3d, PT ;  /* 0x0000003d0000780c */ /* 0x000fc80003f04070 */
[----:B------:R-:W-:Y:S02]  /*02d0*/  ISETP.GT.U32.OR P0, PT, R2, 0x3e, P0 ;  /* 0x0000003e0200780c */ /* 0x000fe40000704470 */
[----:B-1----:R-:W-:-:S05]  /*02e0*/  LEA R25, R26, R25, 0x18 ;  /* 0x000000191a197211 */ /* 0x002fca00078ec0ff */
[----:B------:R-:W-:-:S04]  /*02f0*/  IMAD R22, R22, 0x120, R25 ;  /* 0x0000012016167824 */ /* 0x000fc800078e0219 */
[C-C-:B------:R-:W-:Y:S02]  /*0300*/  IMAD R23, R20.reuse, 0x30, R22.reuse ;  /* 0x0000003014177824 */ /* 0x140fe400078e0216 */
[----:B------:R-:W-:Y:S02]  /*0310*/  IMAD R20, R20, 0x30, R25 ;  /* 0x0000003014147824 */ /* 0x000fe400078e0219 */
[C---:B------:R-:W-:Y:S01]  /*0320*/  IMAD R25, R21.reuse, 0x8, R22 ;  /* 0x0000000815197824 */ /* 0x040fe200078e0216 */
[C---:B------:R-:W-:Y:S01]  /*0330*/  LEA R27, R21.reuse, R23, 0x3 ;  /* 0x00000017151b7211 */ /* 0x040fe200078e18ff */
[----:B0-----:R-:W-:Y:S02]  /*0340*/  IMAD R19, R21, 0x8, R20 ;  /* 0x0000000815137824 */ /* 0x001fe400078e0214 */
[----:B------:R-:W-:-:S05]  /*0350*/  VIADD R0, R23, 0x120 ;  /* 0x0000012017007836 */ /* 0x000fca0000000000 */
[----:B------:R-:W-:Y:S01]  /*0360*/  LEA R21, R21, R0, 0x3 ;  /* 0x0000000015157211 */ /* 0x000fe200078e18ff */
[----:B--2---:R0:W-:Y:S04]  /*0370*/  STS.64 [R27+0x158], R4 ;  /* 0x000158041b007388 */ /* 0x0041e80000000a00 */
[----:B---3--:R0:W-:Y:S04]  /*0380*/  @!P6 STS.64 [R19+0x38], R6 ;  /* 0x000038061300e388 */ /* 0x0081e80000000a00 */
[----:B----4-:R0:W-:Y:S04]  /*0390*/  @!P5 STS.64 [R19+0x5d8], R8 ;  /* 0x0005d8081300d388 */ /* 0x0101e80000000a00 */
[----:B-----5:R0:W-:Y:S04]  /*03a0*/  @!P4 STS.64 [R25+0x128], R10 ;  /* 0x0001280a1900c388 */ /* 0x0201e80000000a00 */
[----:B------:R0:W-:Y:S04]  /*03b0*/  @!P3 STS.64 [R25+0x218], R12 ;  /* 0x0002180c1900b388 */ /* 0x0001e80000000a00 */
[----:B------:R0:W-:Y:S04]  /*03c0*/  @!P2 STS.64 [R23+0x150], R14 ;  /* 0x0001500e1700a388 */ /* 0x0001e80000000a00 */
[----:B------:R0:W-:Y:S01]  /*03d0*/  @!P1 STS.64 [R23+0x178], R16 ;  /* 0x0001781017009388 */ /* 0x0001e20000000a00 */
[----:B------:R-:W-:Y:S06]  /*03e0*/  BAR.SYNC.DEFER_BLOCKING 0x0 ;  /* 0x0000000000007b1d */ /* 0x000fec0000010000 */
[----:B------:R-:W-:Y:S05]  /*03f0*/  @P0 EXIT ;  /* 0x000000000000094d */ /* 0x000fea0003800000 */
[----:B0-----:R-:W-:Y:S01]  /*0400*/  LDS.64 R4, [R21+-0xe8] ;  /* 0xffff180015047984 */ /* 0x001fe20000000a00 */
[----:B------:R-:W0:Y:S03]  /*0410*/  LDCU.64 UR8, c[0x0][0x388] ;  /* 0x00007100ff0877ac */ /* 0x000e260008000a00 */
[----:B------:R-:W1:Y:S01]  /*0420*/  LDS.64 R6, [R21+0x158] ;  /* 0x0001580015067984 */ /* 0x000e620000000a00 */
[----:B------:R-:W-:Y:S01]  /*0430*/  UMOV UR6, 0x9999999a ;  /* 0x9999999a00067882 */ /* 0x000fe20000000000 */
[----:B------:R-:W-:Y:S02]  /*0440*/  UMOV UR7, 0x3fe99999 ;  /* 0x3fe9999900077882 */ /* 0x000fe40000000000 */
[----:B------:R-:W2:Y:S04]  /*0450*/  LDS.64 R8, [R21+0x8] ;  /* 0x0000080015087984 */ /* 0x000ea80000000a00 */
[----:B------:R-:W3:Y:S04]  /*0460*/  LDS.64 R10, [R21+0x68] ;  /* 0x00006800150a7984 */ /* 0x000ee80000000a00 */
[----:B------:R-:W4:Y:S01]  /*0470*/  LDS.64 R12, [R21+0x30] ;  /* 0x00003000150c7984 */ /* 0x000f220000000a00 */
[----:B0-----:R-:W-:-:S03]  /*0480*/  IADD3 R2, P0, PT, R3, UR8, RZ ;  /* 0x0000000803027c10 */ /* 0x001fc6000ff1e0ff */
[----:B------:R-:W0:Y:S01]  /*0490*/  LDS.64 R14, [R21+0x40] ;  /* 0x00004000150e7984 */ /* 0x000e220000000a00 */
[----:B------:R-:W-:Y:S01]  /*04a0*/  IADD3.X R3, PT, PT, R24, UR9, RZ, P0, !PT ;  /* 0x0000000918037c10 */ /* 0x000fe200087fe4ff */
[----:B-1----:R-:W-:-:S08]  /*04b0*/  DADD R4, R4, R6 ;  /* 0x0000000004047229 */ /* 0x002fd00000000006 */
[----:B--2---:R-:W-:-:S08]  /*04c0*/  DADD R4, R4, R8 ;  /* 0x0000000004047229 */ /* 0x004fd00000000008 */
[----:B---3--:R-:W-:-:S08]  /*04d0*/  DADD R4, R4, R10 ;  /* 0x0000000004047229 */ /* 0x008fd0000000000a */
[----:B----4-:R-:W-:-:S08]  /*04e0*/  DADD R4, R4, R12 ;  /* 0x0000000004047229 */ /* 0x010fd0000000000c */
[----:B0-----:R-:W-:-:S08]  /*04f0*/  DADD R4, R4, R14 ;  /* 0x0000000004047229 */ /* 0x001fd0000000000e */
[----:B------:R-:W-:-:S07]  /*0500*/  DMUL R4, R4, UR6 ;  /* 0x0000000604047c28 */ /* 0x000fce0008000000 */
[----:B------:R-:W-:Y:S01]  /*0510*/  STG.E.64 desc[UR4][R2.64], R4 ;  /* 0x0000000402007986 */ /* 0x000fe2000c101b04 */
[----:B------:R-:W-:Y:S05]  /*0520*/  EXIT ;  /* 0x000000000000794d */ /* 0x000fea0003800000 */
.L_x_1:
        /* <DEDUP_REMOVED lines=13> */
.L_x_5:


//--------------------- .text._Z12shmem_kernelPKdPd --------------------------
	.section	.text._Z12shmem_kernelPKdPd,"ax",@progbits
	.align	128
        .global         _Z12shmem_kernelPKdPd
        .type           _Z12shmem_kernelPKdPd,@function
        .size           _Z12shmem_kernelPKdPd,(.L_x_6 - _Z12shmem_kernelPKdPd)
        .other          _Z12shmem_kernelPKdPd,@"STO_CUDA_ENTRY STV_DEFAULT"
_Z12shmem_kernelPKdPd:
.text._Z12shmem_kernelPKdPd:
[----:B------:R-:W-:Y:S01]  /*0000*/  LDC R1, c[0x0][0x37c] ;  /* 0x0000df00ff017b82 */ /* 0x000fe20000000800 */
[----:B------:R-:W0:Y:S07]  /*0010*/  S2R R19, SR_TID.X ;  /* 0x0000000000137919 */ /* 0x000e2e0000002100 */
[----:B------:R-:W0:Y:S01]  /*0020*/  S2UR UR4, SR_CTAID.X ;  /* 0x00000000000479c3 */ /* 0x000e220000002500 */
[----:B------:R-:W1:Y:S01]  /*0030*/  LDCU.64 UR8, c[0x0][0x380] ;  /* 0x00007000ff0877ac */ /* 0x000e620008000a00 */
[----:B------:R-:W2:Y:S01]  /*0040*/  S2R R18, SR_TID.Y ;  /* 0x0000000000127919 */ /* 0x000ea20000002200 */
[----:B------:R-:W3:Y:S05]  /*0050*/  S2R R21, SR_TID.Z ;  /* 0x0000000000157919 */ /* 0x000eea0000002300 */
[----:B------:R-:W0:Y:S08]  /*0060*/  LDC R8, c[0x0][0x360] ;  /* 0x0000d800ff087b82 */ /* 0x000e300000000800 */
[----:B------:R-:W4:Y:S08]  /*0070*/  S2UR UR5, SR_CTAID.Y ;  /* 0x00000000000579c3 */ /* 0x000f300000002600 */
[----:B------:R-:W4:Y:S08]  /*0080*/  LDC R9, c[0x0][0x364] ;  /* 0x0000d900ff097b82 */ /* 0x000f300000000800 */
[----:B------:R-:W5:Y:S01]  /*0090*/  S2UR UR6, SR_CTAID.Z ;  /* 0x00000000000679c3 */ /* 0x000f620000002700 */
[----:B0-----:R-:W-:Y:S01]  /*00a0*/  IMAD R20, R8, UR4, R19 ;  /* 0x0000000408147c24 */ /* 0x001fe2000f8e0213 */
[----:B--2---:R-:W-:Y:S01]  /*00b0*/  ISETP.NE.AND P5, PT, R18, RZ, PT ;  /* 0x000000ff1200720c */ /* 0x004fe20003fa5270 */
[----:B------:R-:W-:-:S02]  /*00c0*/  VIADD R8, R8, 0xffffffff ;  /* 0xffffffff08087836 */ /* 0x000fc40000000000 */
[----:B------:R-:W-:Y:S01]  /*00d0*/  VIADD R20, R20, 0x1 ;  /* 0x0000000114147836 */ /* 0x000fe20000000000 */
[----:B---3--:R-:W-:Y:S02]  /*00e0*/  ISETP.NE.AND P3, PT, R21, RZ, PT ;  /* 0x000000ff1500720c */ /* 0x008fe40003f65270 */
[----:B------:R-:W5:Y:S01]  /*00f0*/  LDC R4, c[0x0][0x368] ;  /* 0x0000da00ff047b82 */ /* 0x000f620000000800 */
[----:B------:R-:W-:Y:S01]  /*0100*/  ISETP.NE.AND P6, PT, R19, R8, PT ;  /* 0x000000081300720c */ /* 0x000fe20003fc5270 */
[----:B------:R-:W-:-:S04]  /*0110*/  IMAD.WIDE.U32 R6, R20, 0x1000, RZ ;  /* 0x0000100014067825 */ /* 0x000fc800078e00ff */
[C---:B----4-:R-:W-:Y:S01]  /*0120*/  IMAD R3, R9.reuse, UR5, RZ ;  /* 0x0000000509037c24 */ /* 0x050fe2000f8e02ff */
[----:B------:R-:W0:Y:S01]  /*0130*/  LDCU.64 UR4, c[0x0][0x358] ;  /* 0x00006b00ff0477ac */ /* 0x000e220008000a00 */
[----:B------:R-:W-:Y:S02]  /*0140*/  VIADD R9, R9, 0xffffffff ;  /* 0xffffffff09097836 */ /* 0x000fe40000000000 */
[C---:B------:R-:W-:Y:S02]  /*0150*/  IMAD.IADD R26, R3.reuse, 0x1, R18 ;  /* 0x00000001031a7824 */ /* 0x040fe400078e0212 */
[----:B------:R-:W-:Y:S01]  /*0160*/  @!P5 IMAD.WIDE.U32 R2, R3, 0x40, R6 ;  /* 0x000000400302d825 */ /* 0x000fe200078e0006 */
[----:B------:R-:W-:-:S03]  /*0170*/  ISETP.NE.AND P4, PT, R18, R9, PT ;  /* 0x000000091200720c */ /* 0x000fc60003f85270 */
[----:B------:R-:W-:-:S04]  /*0180*/  VIADD R5, R26, 0x1 ;  /* 0x000000011a057836 */ /* 0x000fc80000000000 */
[----:B------:R-:W-:-:S04]  /*0190*/  IMAD.WIDE.U32 R6, R5, 0x40, R6 ;  /* 0x0000004005067825 */ /* 0x000fc800078e0006 */
[C---:B-----5:R-:W-:Y:S02]  /*01a0*/  IMAD R0, R4.reuse, UR6, R21 ;  /* 0x0000000604007c24 */ /* 0x060fe4000f8e0215 */
[----:B------:R-:W-:Y:S02]  /*01b0*/  VIADD R4, R4, 0xffffffff ;  /* 0xffffffff04047836 */ /* 0x000fe40000000000 */
[C---:B------:R-:W-:Y:S01]  /*01c0*/  VIADD R5, R0.reuse, 0x1 ;  /* 0x0000000100057836 */ /* 0x040fe20000000000 */
[C---:B------:R-:W-:Y:S02]  /*01d0*/  @!P5 IADD3 R2, P2, PT, R0.reuse, R2, RZ ;  /* 0x000000020002d210 */ /* 0x040fe40007f5e0ff */
[-C--:B------:R-:W-:Y:S02]  /*01e0*/  IADD3 R22, P0, PT, R0, R6.reuse, RZ ;  /* 0x0000000600167210 */ /* 0x080fe40007f1e0ff */
[----:B------:R-:W-:Y:S01]  /*01f0*/  IADD3 R5, P1, PT, R5, R6, RZ ;  /* 0x0000000605057210 */ /* 0x000fe20007f3e0ff */
[----:B------:R-:W-:Y:S01]  /*0200*/  @!P5 IMAD.X R3, RZ, RZ, R3, P2 ;  /* 0x000000ffff03d224 */ /* 0x000fe200010e0603 */
[----:B-1----:R-:W-:Y:S01]  /*0210*/  @!P5 LEA R8, P2, R2, UR8, 0x3 ;  /* 0x000000080208dc11 */ /* 0x002fe2000f8418ff */
[----:B------:R-:W-:Y:S01]  /*0220*/  IMAD.X R11, RZ, RZ, R7, P0 ;  /* 0x000000ffff0b7224 */ /* 0x000fe200000e0607 */
[----:B------:R-:W-:Y:S01]  /*0230*/  IADD3.X R6, PT, PT, RZ, R7, RZ, P1, !PT ;  /* 0x00000007ff067210 */ /* 0x000fe20000ffe4ff */
[----:B------:R-:W-:Y:S01]  /*0240*/  IMAD.SHL.U32 R23, R22, 0x8, RZ ;  /* 0x0000000816177824 */ /* 0x000fe200078e00ff */
[----:B------:R-:W-:-:S02]  /*0250*/  @!P5 LEA.HI.X R9, R2, UR9, R3, 0x3, P2 ;  /* 0x000000090209dc11 */ /* 0x000fc400090f1c03 */
[----:B------:R-:W-:Y:S02]  /*0260*/  LEA R24, P2, R5, UR8, 0x3 ;  /* 0x0000000805187c11 */ /* 0x000fe4000f8418ff */
[----:B------:R-:W-:Y:S02]  /*0270*/  ISETP.NE.AND P1, PT, R19, RZ, PT ;  /* 0x000000ff1300720c */ /* 0x000fe40003f25270 */
[----:B------:R-:W-:Y:S01]  /*0280*/  LEA.HI.X R25, R5, UR9, R6, 0x3, P2 ;  /* 0x0000000905197c11 */ /* 0x000fe200090f1c06 */
[----:B0-----:R-:W2:Y:S01]  /*0290*/  @!P5 LDG.E.64 R8, desc[UR4][R8.64+0x8] ;  /* 0x000008040808d981 */ /* 0x001ea2000c1e1b00 */
[----:B------:R-:W-:Y:S02]  /*02a0*/  ISETP.NE.AND P2, PT, R21, R4, PT ;  /* 0x000000041500720c */ /* 0x000fe40003f45270 */
[----:B------:R-:W-:Y:S01]  /*02b0*/  SHF.L.U64.HI R22, R22, 0x3, R11 ;  /* 0x0000000316167819 */ /* 0x000fe2000001020b */
[----:B------:R-:W3:Y:S01]  /*02c0*/  @!P6 LDG.E.64 R6, desc[UR4][R24.64+0x8000] ;  /* 0x008000041806e981 */ /* 0x000ee2000c1e1b00 */
[----:B------:R-:W-:-:S04]  /*02d0*/  IADD3 R14, P0, PT, R23, UR8, RZ ;  /* 0x00000008170e7c10 */ /* 0x000fc8000ff1e0ff */
[----:B------:R-:W-:Y:S01]  /*02e0*/  IADD3.X R15, PT, PT, R22, UR9, RZ, P0, !PT ;  /* 0x00000009160f7c10 */ /* 0x000fe200087fe4ff */
[----:B------:R0:W4:Y:S04]  /*02f0*/  @!P1 LDG.E.64 R4, desc[UR4][R24.64+-0x8000] ;  /* 0xff80000418049981 */ /* 0x000128000c1e1b00 */
[----:B------:R-:W5:Y:S04]  /*0300*/  LDG.E.64 R2, desc[UR4][R14.64+0x8] ;  /* 0x000008040e027981 */ /* 0x000f68000c1e1b00 */
[----:B------:R-:W2:Y:S04]  /*0310*/  @!P4 LDG.E.64 R10, desc[UR4][R14.64+0x208] ;  /* 0x000208040e0ac981 */ /* 0x000ea8000c1e1b00 */
[----:B------:R-:W2:Y:S04]  /*0320*/  @!P3 LDG.E.64 R12, desc[UR4][R14.64] ;  /* 0x000000040e0cb981 */ /* 0x000ea8000c1e1b00 */
[----:B------:R1:W2:Y:S01]  /*0330*/  @!P2 LDG.E.64 R16, desc[UR4][R14.64+0x10] ;  /* 0x000010040e10a981 */ /* 0x0002a2000c1e1b00 */
[----:B------:R-:W0:Y:S01]  /*0340*/  S2R R28, SR_CgaCtaId ;  /* 0x00000000001c7919 */ /* 0x000e220000008800 */
[----:B------:R-:W-:-:S02]  /*0350*/  MOV R27, 0x400 ;  /* 0x00000400001b7802 */ /* 0x000fc40000000f00 */
[----:B------:R-:W-:Y:S02]  /*0360*/  ISETP.GT.U32.AND P0, PT, R26, 0x3d, PT ;  /* 0x0000003d1a00780c */ /* 0x000fe40003f04070 */
[----:B0-----:R-:W-:-:S05]  /*0370*/  LEA R27, R28, R27, 0x18 ;  /* 0x0000001b1c1b7211 */ /* 0x001fca00078ec0ff */
[--C-:B------:R-:W-:Y:S02]  /*0380*/  IMAD R19, R19, 0x120, R27.reuse ;  /* 0x0000012013137824 */ /* 0x100fe400078e021b */
[C---:B------:R-:W-:Y:S02]  /*0390*/  IMAD R24, R18.reuse, 0x30, R27 ;  /* 0x0000003012187824 */ /* 0x040fe400078e021b */
[--C-:B------:R-:W-:Y:S02]  /*03a0*/  IMAD R29, R18, 0x30, R19.reuse ;  /* 0x00000030121d7824 */ /* 0x100fe400078e0213 */
[C---:B------:R-:W-:Y:S01]  /*03b0*/  IMAD R19, R21.reuse, 0x8, R19 ;  /* 0x0000000815137824 */ /* 0x040fe200078e0213 */
[C---:B-1----:R-:W-:Y:S01]  /*03c0*/  LEA R15, R21.reuse, R24, 0x3 ;  /* 0x00000018150f7211 */ /* 0x042fe200078e18ff */
[----:B------:R-:W-:Y:S01]  /*03d0*/  IMAD R25, R21, 0x8, R29 ;  /* 0x0000000815197824 */ /* 0x000fe200078e021d */
[----:B------:R-:W-:-:S04]  /*03e0*/  ISETP.GT.U32.OR P0, PT, R20, 0x3e, P0 ;  /* 0x0000003e1400780c */ /* 0x000fc80000704470 */
[----:B------:R-:W-:Y:S01]  /*03f0*/  ISETP.GT.U32.OR P0, PT, R0, 0x3d, P0 ;  /* 0x0000003d0000780c */ /* 0x000fe20000704470 */
[----:B------:R-:W-:-:S04]  /*0400*/  VIADD R18, R29, 0x120 ;  /* 0x000001201d127836 */ /* 0x000fc80000000000 */
[----:B------:R-:W-:Y:S01]  /*0410*/  IMAD R21, R21, 0x8, R18 ;  /* 0x0000000815157824 */ /* 0x000fe200078e0212 */
[----:B-----5:R0:W-:Y:S04]  /*0420*/  STS.64 [R25+0x158], R2 ;  /* 0x0001580219007388 */ /* 0x0201e80000000a00 */
[----:B----4-:R0:W-:Y:S04]  /*0430*/  @!P1 STS.64 [R15+0x38], R4 ;  /* 0x000038040f009388 */ /* 0x0101e80000000a00 */
[----:B---3--:R0:W-:Y:S04]  /*0440*/  @!P6 STS.64 [R15+0x5d8], R6 ;  /* 0x0005d8060f00e388 */ /* 0x0081e80000000a00 */
[----:B--2---:R0:W-:Y:S04]  /*0450*/  @!P5 STS.64 [R19+0x128], R8 ;  /* 0x000128081300d388 */ /* 0x0041e80000000a00 */
        /* <DEDUP_REMOVED lines=12> */
[----:B------:R-:W4:Y:S04]  /*0520*/  LDS.64 R10, [R21+0x30] ;  /* 0x00003000150a7984 */ /* 0x000f280000000a00 */
[----:B------:R-:W5:Y:S01]  /*0530*/  LDS.64 R12, [R21+0x40] ;  /* 0x00004000150c7984 */ /* 0x000f620000000a00 */
[----:B-1----:R-:W-:Y:S01]  /*0540*/  DADD R2, R2, R4 ;  /* 0x0000000002027229 */ /* 0x002fe20000000004 */
[----:B0-----:R-:W-:-:S04]  /*0550*/  IADD3 R4, P0, PT, R23, UR8, RZ ;  /* 0x0000000817047c10 */ /* 0x001fc8000ff1e0ff */
[----:B------:R-:W-:-:S03]  /*0560*/  IADD3.X R5, PT, PT, R22, UR9, RZ, P0, !PT ;  /* 0x0000000916057c10 */ /* 0x000fc600087fe4ff */
[----:B--2---:R-:W-:-:S08]  /*0570*/  DADD R2, R2, R6 ;  /* 0x0000000002027229 */ /* 0x004fd00000000006 */
[----:B---3--:R-:W-:-:S08]  /*0580*/  DADD R2, R2, R8 ;  /* 0x0000000002027229 */ /* 0x008fd00000000008 */
[----:B----4-:R-:W-:-:S08]  /*0590*/  DADD R2, R2, R10 ;  /* 0x0000000002027229 */ /* 0x010fd0000000000a */
[----:B-----5:R-:W-:-:S08]  /*05a0*/  DADD R2, R2, R12 ;  /* 0x0000000002027229 */ /* 0x020fd0000000000c */
[----:B------:R-:W-:-:S07]  /*05b0*/  DMUL R2, R2, UR6 ;  /* 0x0000000602027c28 */ /* 0x000fce0008000000 */
[----:B------:R-:W-:Y:S01]  /*05c0*/  STG.E.64 desc[UR4][R4.64+0x8], R2 ;  /* 0x0000080204007986 */ /* 0x000fe2000c101b04 */
[----:B------:R-:W-:Y:S05]  /*05d0*/  EXIT ;  /* 0x000000000000794d */ /* 0x000fea0003800000 */
.L_x_2:
        /* <DEDUP_REMOVED lines=10> */
.L_x_6:


//--------------------- .text._Z12naive_kernelPKdPd --------------------------
	.section	.text._Z12naive_kernelPKdPd,"ax",@progbits
	.align	128
        .global         _Z12naive_kernelPKdPd
        .type           _Z12naive_kernelPKdPd,@function
        .size           _Z12naive_kernelPKdPd,(.L_x_7 - _Z12naive_kernelPKdPd)
        .other          _Z12naive_kernelPKdPd,@"STO_CUDA_ENTRY STV_DEFAULT"
_Z12naive_kernelPKdPd:
.text._Z12naive_kernelPKdPd:
[----:B------:R-:W-:Y:S01]  /*0000*/  LDC R1, c[0x0][0x37c] ;  /* 0x0000df00ff017b82 */ /* 0x000fe20000000800 */
[----:B------:R-:W0:Y:S07]  /*0010*/  S2R R3, SR_TID.X ;  /* 0x0000000000037919 */ /* 0x000e2e0000002100 */
[----:B------:R-:W0:Y:S01]  /*0020*/  S2UR UR4, SR_CTAID.X ;  /* 0x00000000000479c3 */ /* 0x000e220000002500 */
[----:B------:R-:W1:Y:S01]  /*0030*/  S2R R5, SR_TID.Y ;  /* 0x0000000000057919 */ /* 0x000e620000002200 */
[----:B------:R-:W2:Y:S06]  /*0040*/  S2R R7, SR_TID.Z ;  /* 0x0000000000077919 */ /* 0x000eac0000002300 */
[----:B------:R-:W0:Y:S08]  /*0050*/  LDC R0, c[0x0][0x360] ;  /* 0x0000d800ff007b82 */ /* 0x000e300000000800 */
[----:B------:R-:W1:Y:S08]  /*0060*/  S2UR UR5, SR_CTAID.Y ;  /* 0x00000000000579c3 */ /* 0x000e700000002600 */
[----:B------:R-:W1:Y:S08]  /*0070*/  LDC R2, c[0x0][0x364] ;  /* 0x0000d900ff027b82 */ /* 0x000e700000000800 */
[----:B------:R-:W2:Y:S01]  /*0080*/  S2UR UR6, SR_CTAID.Z ;  /* 0x00000000000679c3 */ /* 0x000ea20000002700 */
[----:B0-----:R-:W-:-:S04]  /*0090*/  IMAD R0, R0, UR4, R3 ;  /* 0x0000000400007c24 */ /* 0x001fc8000f8e0203 */
[----:B------:R-:W-:-:S03]  /*00a0*/  VIADD R0, R0, 0x1 ;  /* 0x0000000100007836 */ /* 0x000fc60000000000 */
[----:B------:R-:W2:Y:S01]  /*00b0*/  LDC R4, c[0x0][0x368] ;  /* 0x0000da00ff047b82 */ /* 0x000ea20000000800 */
[----:B-1----:R-:W-:-:S05]  /*00c0*/  IMAD R3, R2, UR5, R5 ;  /* 0x0000000502037c24 */ /* 0x002fca000f8e0205 */
[----:B------:R-:W-:-:S04]  /*00d0*/  ISETP.GT.U32.AND P0, PT, R3, 0x3d, PT ;  /* 0x0000003d0300780c */ /* 0x000fc80003f04070 */
[----:B------:R-:W-:Y:S01]  /*00e0*/  ISETP.GT.U32.OR P0, PT, R0, 0x3e, P0 ;  /* 0x0000003e0000780c */ /* 0x000fe20000704470 */
[----:B--2---:R-:W-:-:S05]  /*00f0*/  IMAD R5, R4, UR6, R7 ;  /* 0x0000000604057c24 */ /* 0x004fca000f8e0207 */
[----:B------:R-:W-:-:S13]  /*0100*/  ISETP.GT.U32.OR P0, PT, R5, 0x3d, P0 ;  /* 0x0000003d0500780c */ /* 0x000fda0000704470 */
[----:B------:R-:W-:Y:S05]  /*0110*/  @P0 EXIT ;  /* 0x000000000000094d */ /* 0x000fea0003800000 */
[----:B------:R-:W-:Y:S01]  /*0120*/  IMAD.SHL.U32 R2, R0, 0x1000, RZ ;  /* 0x0000100000027824 */ /* 0x000fe200078e00ff */
[----:B------:R-:W0:Y:S01]  /*0130*/  LDCU.128 UR8, c[0x0][0x380] ;  /* 0x00007000ff0877ac */ /* 0x000e220008000c00 */
[----:B------:R-:W1:Y:S01]  /*0140*/  LDC.64 R16, c[0x0][0x380] ;  /* 0x0000e000ff107b82 */ /* 0x000e620000000a00 */
[----:B------:R-:W-:Y:S02]  /*0150*/  VIADD R7, R3, 0x1 ;  /* 0x0000000103077836 */ /* 0x000fe40000000000 */
[----:B------:R-:W-:Y:S01]  /*0160*/  HFMA2 R13, -RZ, RZ, 0, 0 ;  /* 0x00000000ff0d7431 */ /* 0x000fe200000001ff */
[-C--:B------:R-:W-:Y:S01]  /*0170*/  IADD3 R12, PT, PT, R5, R2.reuse, RZ ;  /* 0x00000002050c7210 */ /* 0x080fe20007ffe0ff */
[----:B------:R-:W2:Y:S01]  /*0180*/  LDCU.64 UR4, c[0x0][0x358] ;  /* 0x00006b00ff0477ac */ /* 0x000ea20008000a00 */
[----:B------:R-:W-:Y:S01]  /*0190*/  IMAD.MOV.U32 R9, RZ, RZ, RZ ;  /* 0x000000ffff097224 */ /* 0x000fe200078e00ff */
[----:B------:R-:W-:Y:S02]  /*01a0*/  LEA R0, R3, R2, 0x6 ;  /* 0x0000000203007211 */ /* 0x000fe400078e30ff */
[----:B------:R-:W-:-:S03]  /*01b0*/  IADD3 R8, PT, PT, R12, 0x1, RZ ;  /* 0x000000010c087810 */ /* 0x000fc60007ffe0ff */
[----:B------:R-:W-:Y:S02]  /*01c0*/  IMAD.IADD R3, R5, 0x1, R0 ;  /* 0x0000000105037824 */ /* 0x000fe400078e0200 */
[----:B------:R-:W-:-:S03]  /*01d0*/  IMAD.WIDE.U32 R8, R7, 0x40, R8 ;  /* 0x0000004007087825 */ /* 0x000fc600078e0008 */
[----:B0-----:R-:W-:-:S04]  /*01e0*/  LEA R14, P0, R8, UR8, 0x3 ;  /* 0x00000008080e7c11 */ /* 0x001fc8000f8018ff */
[----:B------:R-:W-:Y:S01]  /*01f0*/  LEA.HI.X R15, R8, UR9, R9, 0x3, P0 ;  /* 0x00000009080f7c11 */ /* 0x000fe200080f1c09 */
[----:B------:R-:W-:-:S04]  /*0200*/  IMAD.WIDE.U32 R12, R7, 0x40, R12 ;  /* 0x00000040070c7825 */ /* 0x000fc800078e000c */
[----:B--2---:R-:W2:Y:S01]  /*0210*/  LDG.E.64 R8, desc[UR4][R14.64+-0x8000] ;  /* 0xff8000040e087981 */ /* 0x004ea2000c1e1b00 */
[----:B-1----:R-:W-:-:S03]  /*0220*/  IMAD.WIDE.U32 R16, R3, 0x8, R16 ;  /* 0x0000000803107825 */ /* 0x002fc600078e0010 */
[----:B------:R-:W2:Y:S01]  /*0230*/  LDG.E.64 R10, desc[UR4][R14.64+0x8000] ;  /* 0x008000040e0a7981 */ /* 0x000ea2000c1e1b00 */
[----:B------:R-:W-:-:S03]  /*0240*/  LEA R18, P0, R12, UR8, 0x3 ;  /* 0x000000080c127c11 */ /* 0x000fc6000f8018ff */
[----:B------:R-:W3:Y:S01]  /*0250*/  LDG.E.64 R16, desc[UR4][R16.64+0x8] ;  /* 0x0000080410107981 */ /* 0x000ee2000c1e1b00 */
[----:B------:R-:W-:-:S05]  /*0260*/  LEA.HI.X R19, R12, UR9, R13, 0x3, P0 ;  /* 0x000000090c137c11 */ /* 0x000fca00080f1c0d */
[----:B------:R-:W4:Y:S04]  /*0270*/  LDG.E.64 R20, desc[UR4][R18.64+0x208] ;  /* 0x0002080412147981 */ /* 0x000f28000c1e1b00 */
[----:B------:R-:W5:Y:S04]  /*0280*/  LDG.E.64 R22, desc[UR4][R18.64] ;  /* 0x0000000412167981 */ /* 0x000f68000c1e1b00 */
[----:B------:R-:W5:Y:S01]  /*0290*/  LDG.E.64 R12, desc[UR4][R18.64+0x10] ;  /* 0x00001004120c7981 */ /* 0x000f62000c1e1b00 */
[----:B------:R-:W-:Y:S01]  /*02a0*/  IMAD.MOV.U32 R3, RZ, RZ, RZ ;  /* 0x000000ffff037224 */ /* 0x000fe200078e00ff */
[----:B------:R-:W-:Y:S01]  /*02b0*/  UMOV UR6, 0x9999999a ;  /* 0x9999999a00067882 */ /* 0x000fe20000000000 */
[----:B------:R-:W-:Y:S01]  /*02c0*/  UMOV UR7, 0x3fe99999 ;  /* 0x3fe9999900077882 */ /* 0x000fe20000000000 */
[----:B------:R-:W-:-:S03]  /*02d0*/  IMAD.WIDE.U32 R2, R7, 0x40, R2 ;  /* 0x0000004007027825 */ /* 0x000fc600078e0002 */
[----:B------:R-:W-:-:S04]  /*02e0*/  IADD3 R5, P0, PT, R5, R2, RZ ;  /* 0x0000000205057210 */ /* 0x000fc80007f1e0ff */
[----:B------:R-:W-:Y:S02]  /*02f0*/  IADD3.X R0, PT, PT, RZ, R3, RZ, P0, !PT ;  /* 0x00000003ff007210 */ /* 0x000fe400007fe4ff */
[----:B------:R-:W-:-:S04]  /*0300*/  LEA R2, P0, R5, UR10, 0x3 ;  /* 0x0000000a05027c11 */ /* 0x000fc8000f8018ff */
[----:B------:R-:W-:Y:S01]  /*0310*/  LEA.HI.X R3, R5, UR11, R0, 0x3, P0 ;  /* 0x0000000b05037c11 */ /* 0x000fe200080f1c00 */
[----:B--2---:R-:W-:-:S08]  /*0320*/  DADD R8, R8, R10 ;  /* 0x0000000008087229 */ /* 0x004fd0000000000a */
[----:B---3--:R-:W-:-:S08]  /*0330*/  DADD R8, R8, R16 ;  /* 0x0000000008087229 */ /* 0x008fd00000000010 */
[----:B----4-:R-:W-:-:S08]  /*0340*/  DADD R8, R8, R20 ;  /* 0x0000000008087229 */ /* 0x010fd00000000014 */
[----:B-----5:R-:W-:-:S08]  /*0350*/  DADD R8, R8, R22 ;  /* 0x0000000008087229 */ /* 0x020fd00000000016 */
[----:B------:R-:W-:-:S08]  /*0360*/  DADD R8, R8, R12 ;  /* 0x0000000008087229 */ /* 0x000fd0000000000c */
[----:B------:R-:W-:-:S07]  /*0370*/  DMUL R8, R8, UR6 ;  /* 0x0000000608087c28 */ /* 0x000fce0008000000 */
[----:B------:R-:W-:Y:S01]  /*0380*/  STG.E.64 desc[UR4][R2.64+0x8], R8 ;  /* 0x0000080802007986 */ /* 0x000fe2000c101b04 */
[----:B------:R-:W-:Y:S05]  /*0390*/  EXIT ;  /* 0x000000000000794d */ /* 0x000fea0003800000 */
.L_x_3:
        /* <DEDUP_REMOVED lines=14> */
.L_x_7:


//--------------------- .nv.shared.reserved.0     --------------------------
	.section	.nv.shared.reserved.0,"aw",@nobits
	.weak		__nv_reservedSMEM_offset_0_alias
	.size		__nv_reservedSMEM_offset_0_alias, 0, 64
	.other		__nv_reservedSMEM_offset_0_alias,@"STO_CUDA_RESERVED_SHARED STV_DEFAULT"
__nv_reservedSMEM_offset_0_alias:
	.zero		0
	.zero		64


//--------------------- .nv.shared._Z10opt_kernelPKdPd --------------------------
	.section	.nv.shared._Z10opt_kernelPKdPd,"aw",@nobits
	.sectionflags	@""
	.align	8
.nv.shared._Z10opt_kernelPKdPd:
	.zero		2752


//--------------------- .nv.shared._Z12shmem_kernelPKdPd --------------------------
	.section	.nv.shared._Z12shmem_kernelPKdPd,"aw",@nobits
	.sectionflags	@""
	.align	8
.nv.shared._Z12shmem_kernelPKdPd:
	.zero		2752


//--------------------- .nv.constant0._Z13pinned_kernelv --------------------------
	.section	.nv.constant0._Z13pinned_kernelv,"a",@progbits
	.sectionflags	@""
	.align	4
.nv.constant0._Z13pinned_kernelv:
	.zero		896


//--------------------- .nv.constant0._Z10opt_kernelPKdPd --------------------------
	.section	.nv.constant0._Z10opt_kernelPKdPd,"a",@progbits
	.sectionflags	@""
	.align	4
.nv.constant0._Z10opt_kernelPKdPd:
	.zero		912


//--------------------- .nv.constant0._Z12shmem_kernelPKdPd --------------------------
	.section	.nv.constant0._Z12shmem_kernelPKdPd,"a",@progbits
	.sectionflags	@""
	.align	4
.nv.constant0._Z12shmem_kernelPKdPd:
	.zero		912


//--------------------- .nv.constant0._Z12naive_kernelPKdPd --------------------------
	.section	.nv.constant0._Z12naive_kernelPKdPd,"a",@progbits
	.sectionflags	@""
	.align	4
.nv.constant0._Z12naive_kernelPKdPd:
	.zero		912


//--------------------- SYMBOLS --------------------------

	.type		.nv.reservedSmem.offset0,@object
	.size		.nv.reservedSmem.offset0,0x4
	.type		.nv.reservedSmem.cap,@object
	.size		.nv.reservedSmem.cap,0x4
